//
// Generated by NVIDIA NVVM Compiler
//
// Compiler Build ID: CL-36424714
// Cuda compilation tools, release 13.0, V13.0.88
// Based on NVVM 20.0.0
//

.version 9.0
.target sm_100
.address_size 64

	// .globl	_Z12mandelKernelPiffffiii

.visible .entry _Z12mandelKernelPiffffiii(
	.param .u64 .ptr .align 1 _Z12mandelKernelPiffffiii_param_0,
	.param .f32 _Z12mandelKernelPiffffiii_param_1,
	.param .f32 _Z12mandelKernelPiffffiii_param_2,
	.param .f32 _Z12mandelKernelPiffffiii_param_3,
	.param .f32 _Z12mandelKernelPiffffiii_param_4,
	.param .u32 _Z12mandelKernelPiffffiii_param_5,
	.param .u32 _Z12mandelKernelPiffffiii_param_6,
	.param .u32 _Z12mandelKernelPiffffiii_param_7
)
{
	.reg .pred 	%p<7>;
	.reg .b32 	%r<21>;
	.reg .b32 	%f<20>;
	.reg .b64 	%rd<5>;

	ld.param.u64 	%rd1, [_Z12mandelKernelPiffffiii_param_0];
	ld.param.f32 	%f9, [_Z12mandelKernelPiffffiii_param_1];
	ld.param.f32 	%f10, [_Z12mandelKernelPiffffiii_param_2];
	ld.param.f32 	%f11, [_Z12mandelKernelPiffffiii_param_3];
	ld.param.f32 	%f12, [_Z12mandelKernelPiffffiii_param_4];
	ld.param.u32 	%r7, [_Z12mandelKernelPiffffiii_param_5];
	ld.param.u32 	%r8, [_Z12mandelKernelPiffffiii_param_6];
	ld.param.u32 	%r9, [_Z12mandelKernelPiffffiii_param_7];
	mov.u32 	%r10, %tid.y;
	mov.u32 	%r11, %ctaid.y;
	mov.u32 	%r12, %ntid.y;
	mad.lo.s32 	%r1, %r11, %r12, %r10;
	mov.u32 	%r13, %tid.x;
	mov.u32 	%r14, %ctaid.x;
	mov.u32 	%r15, %ntid.x;
	mad.lo.s32 	%r2, %r14, %r15, %r13;
	mul.lo.s32 	%r3, %r8, %r1;
	setp.ge.s32 	%p1, %r1, %r9;
	setp.ge.s32 	%p2, %r2, %r8;
	or.pred  	%p3, %p2, %p1;
	@%p3 bra 	$L__BB0_6;
	cvt.rn.f32.s32 	%f13, %r2;
	fma.rn.f32 	%f1, %f11, %f13, %f9;
	cvt.rn.f32.u32 	%f14, %r1;
	fma.rn.f32 	%f2, %f12, %f14, %f10;
	setp.lt.s32 	%p4, %r7, 1;
	mov.b32 	%r20, 0;
	@%p4 bra 	$L__BB0_5;
	mov.b32 	%r19, 0;
	mov.f32 	%f18, %f2;
	mov.f32 	%f19, %f1;
$L__BB0_3:
	mul.f32 	%f5, %f19, %f19;
	mul.f32 	%f6, %f18, %f18;
	add.f32 	%f15, %f5, %f6;
	setp.gt.f32 	%p5, %f15, 0f40800000;
	mov.u32 	%r20, %r19;
	@%p5 bra 	$L__BB0_5;
	sub.f32 	%f16, %f5, %f6;
	add.f32 	%f17, %f19, %f19;
	add.f32 	%f19, %f1, %f16;
	fma.rn.f32 	%f18, %f17, %f18, %f2;
	add.s32 	%r19, %r19, 1;
	setp.ne.s32 	%p6, %r19, %r7;
	mov.u32 	%r20, %r7;
	@%p6 bra 	$L__BB0_3;
$L__BB0_5:
	add.s32 	%r18, %r3, %r2;
	cvta.to.global.u64 	%rd2, %rd1;
	mul.wide.s32 	%rd3, %r18, 4;
	add.s64 	%rd4, %rd2, %rd3;
	st.global.u32 	[%rd4], %r20;
$L__BB0_6:
	ret;

}


// ===== COMPILED SASS (sm_100) =====

	.target	sm_100

	.elftype	@"ET_EXEC"


//--------------------- .note.nv.tkinfo           --------------------------
	.section	.note.nv.tkinfo,"",@"SHT_NOTE"
	.sectionflags	@"SHF_NOTE_NV_TKINFO"
	.tkinfo
        /*0018*/ 	.word	0x00000002
        /*0030*/ 	.string	""
        /*0030*/ 	.string	"ptxas"
        /*0030*/ 	.string	"Cuda compilation tools, release 13.0, V13.0.88"
        /*0030*/ 	.string	"Build cuda_13.0.r13.0/compiler.36424714_0"
        /*0030*/ 	.string	"-arch sm_100 -m 64 "



//--------------------- .note.nv.cuinfo           --------------------------
	.section	.note.nv.cuinfo,"",@"SHT_NOTE"
	.sectionflags	@"SHF_NOTE_NV_CUINFO"
        /*0018*/ 	.short	0x0002
        /*001a*/ 	.short	0x0064
        /*001c*/ 	.short	0x0082
	.zero		2


//--------------------- .nv.info                  --------------------------
	.section	.nv.info,"",@"SHT_CUDA_INFO"
	.align	4


	//----- nvinfo : EIATTR_REGCOUNT
	.align		4
        /*0000*/ 	.byte	0x04, 0x2f
        /*0002*/ 	.short	(.L_1 - .L_0)
	.align		4
.L_0:
        /*0004*/ 	.word	index@(_Z12mandelKernelPiffffiii)
        /*0008*/ 	.word	0x00000010


	//----- nvinfo : EIATTR_FRAME_SIZE
	.align		4
.L_1:
        /*000c*/ 	.byte	0x04, 0x11
        /*000e*/ 	.short	(.L_3 - .L_2)
	.align		4
.L_2:
        /*0010*/ 	.word	index@(_Z12mandelKernelPiffffiii)
        /*0014*/ 	.word	0x00000000


	//----- nvinfo : EIATTR_MIN_STACK_SIZE
	.align		4
.L_3:
        /*0018*/ 	.byte	0x04, 0x12
        /*001a*/ 	.short	(.L_5 - .L_4)
	.align		4
.L_4:
        /*001c*/ 	.word	index@(_Z12mandelKernelPiffffiii)
        /*0020*/ 	.word	0x00000000
.L_5:


//--------------------- .nv.compat                --------------------------
	.section	.nv.compat,"",@"SHT_CUDA_COMPAT_INFO"
	.align	4
        /*0000*/ 	.byte	0x02, 0x09, 0x00, 0x00, 0x02, 0x02, 0x01, 0x00, 0x02, 0x05, 0x05, 0x00, 0x03, 0x07, 0x01, 0x01
        /*0010*/ 	.byte	0x02, 0x03, 0x00, 0x00, 0x02, 0x06, 0x01, 0x00, 0x04, 0x0b, 0x08, 0x00, 0x01, 0x00, 0x00, 0x00
        /*0020*/ 	.byte	0x00, 0x00, 0x00, 0x00


//--------------------- .nv.info._Z12mandelKernelPiffffiii --------------------------
	.section	.nv.info._Z12mandelKernelPiffffiii,"",@"SHT_CUDA_INFO"
	.sectionflags	@""
	.align	4


	//----- nvinfo : EIATTR_CUDA_API_VERSION
	.align		4
        /*0000*/ 	.byte	0x04, 0x37
        /*0002*/ 	.short	(.L_7 - .L_6)
.L_6:
        /*0004*/ 	.word	0x00000082


	//----- nvinfo : EIATTR_KPARAM_INFO
	.align		4
.L_7:
        /*0008*/ 	.byte	0x04, 0x17
        /*000a*/ 	.short	(.L_9 - .L_8)
.L_8:
        /*000c*/ 	.word	0x00000000
        /*0010*/ 	.short	0x0007
        /*0012*/ 	.short	0x0020
        /*0014*/ 	.byte	0x00, 0xf0, 0x11, 0x00


	//----- nvinfo : EIATTR_KPARAM_INFO
	.align		4
.L_9:
        /*0018*/ 	.byte	0x04, 0x17
        /*001a*/ 	.short	(.L_11 - .L_10)
.L_10:
        /*001c*/ 	.word	0x00000000
        /*0020*/ 	.short	0x0006
        /*0022*/ 	.short	0x001c
        /*0024*/ 	.byte	0x00, 0xf0, 0x11, 0x00


	//----- nvinfo : EIATTR_KPARAM_INFO
	.align		4
.L_11:
        /*0028*/ 	.byte	0x04, 0x17
        /*002a*/ 	.short	(.L_13 - .L_12)
.L_12:
        /*002c*/ 	.word	0x00000000
        /*0030*/ 	.short	0x0005
        /*0032*/ 	.short	0x0018
        /*0034*/ 	.byte	0x00, 0xf0, 0x11, 0x00


	//----- nvinfo : EIATTR_KPARAM_INFO
	.align		4
.L_13:
        /*0038*/ 	.byte	0x04, 0x17
        /*003a*/ 	.short	(.L_15 - .L_14)
.L_14:
        /*003c*/ 	.word	0x00000000
        /*0040*/ 	.short	0x0004
        /*0042*/ 	.short	0x0014
        /*0044*/ 	.byte	0x00, 0xf0, 0x11, 0x00


	//----- nvinfo : EIATTR_KPARAM_INFO
	.align		4
.L_15:
        /*0048*/ 	.byte	0x04, 0x17
        /*004a*/ 	.short	(.L_17 - .L_16)
.L_16:
        /*004c*/ 	.word	0x00000000
        /*0050*/ 	.short	0x0003
        /*0052*/ 	.short	0x0010
        /*0054*/ 	.byte	0x00, 0xf0, 0x11, 0x00


	//----- nvinfo : EIATTR_KPARAM_INFO
	.align		4
.L_17:
        /*0058*/ 	.byte	0x04, 0x17
        /*005a*/ 	.short	(.L_19 - .L_18)
.L_18:
        /*005c*/ 	.word	0x00000000
        /*0060*/ 	.short	0x0002
        /*0062*/ 	.short	0x000c
        /*0064*/ 	.byte	0x00, 0xf0, 0x11, 0x00


	//----- nvinfo : EIATTR_KPARAM_INFO
	.align		4
.L_19:
        /*0068*/ 	.byte	0x04, 0x17
        /*006a*/ 	.short	(.L_21 - .L_20)
.L_20:
        /*006c*/ 	.word	0x00000000
        /*0070*/ 	.short	0x0001
        /*0072*/ 	.short	0x0008
        /*0074*/ 	.byte	0x00, 0xf0, 0x11, 0x00


	//----- nvinfo : EIATTR_KPARAM_INFO
	.align		4
.L_21:
        /*0078*/ 	.byte	0x04, 0x17
        /*007a*/ 	.short	(.L_23 - .L_22)
.L_22:
        /*007c*/ 	.word	0x00000000
        /*0080*/ 	.short	0x0000
        /*0082*/ 	.short	0x0000
        /*0084*/ 	.byte	0x00, 0xf5, 0x21, 0x00


	//----- nvinfo : EIATTR_SPARSE_MMA_MASK
	.align		4
.L_23:
        /*0088*/ 	.byte	0x03, 0x50
        /*008a*/ 	.short	0x0000


	//----- nvinfo : EIATTR_MAXREG_COUNT
	.align		4
        /*008c*/ 	.byte	0x03, 0x1b
        /*008e*/ 	.short	0x00ff


	//----- nvinfo : EIATTR_MERCURY_ISA_VERSION
	.align		4
        /*0090*/ 	.byte	0x03, 0x5f
        /*0092*/ 	.short	0x0101


	//----- nvinfo : EIATTR_VRC_CTA_INIT_COUNT
	.align		4
        /*0094*/ 	.byte	0x02, 0x4a
	.zero		1
	.zero		1


	//----- nvinfo : EIATTR_EXIT_INSTR_OFFSETS
	.align		4
        /*0098*/ 	.byte	0x04, 0x1c
        /*009a*/ 	.short	(.L_25 - .L_24)


	//   ....[0]....
.L_24:
        /*009c*/ 	.word	0x000000d0


	//   ....[1]....
        /*00a0*/ 	.word	0x00000320


	//----- nvinfo : EIATTR_CRS_STACK_SIZE
	.align		4
.L_25:
        /*00a4*/ 	.byte	0x04, 0x1e
        /*00a6*/ 	.short	(.L_27 - .L_26)
.L_26:
        /*00a8*/ 	.word	0x00000000


	//----- nvinfo : EIATTR_CBANK_PARAM_SIZE
	.align		4
.L_27:
        /*00ac*/ 	.byte	0x03, 0x19
        /*00ae*/ 	.short	0x0024


	//----- nvinfo : EIATTR_PARAM_CBANK
	.align		4
        /*00b0*/ 	.byte	0x04, 0x0a
        /*00b2*/ 	.short	(.L_29 - .L_28)
	.align		4
.L_28:
        /*00b4*/ 	.word	index@(.nv.constant0._Z12mandelKernelPiffffiii)
        /*00b8*/ 	.short	0x0380
        /*00ba*/ 	.short	0x0024


	//----- nvinfo : EIATTR_SW_WAR
	.align		4
.L_29:
        /*00bc*/ 	.byte	0x04, 0x36
        /*00be*/ 	.short	(.L_31 - .L_30)
.L_30:
        /*00c0*/ 	.word	0x00000008
.L_31:


//--------------------- .nv.callgraph             --------------------------
	.section	.nv.callgraph,"",@"SHT_CUDA_CALLGRAPH"
	.align	4
	.sectionentsize	8
	.align		4
        /*0000*/ 	.word	0x00000000
	.align		4
        /*0004*/ 	.word	0xffffffff
	.align		4
        /*0008*/ 	.word	0x00000000
	.align		4
        /*000c*/ 	.word	0xfffffffe
	.align		4
        /*0010*/ 	.word	0x00000000
	.align		4
        /*0014*/ 	.word	0xfffffffd
	.align		4
        /*0018*/ 	.word	0x00000000
	.align		4
        /*001c*/ 	.word	0xfffffffc


//--------------------- .text._Z12mandelKernelPiffffiii --------------------------
	.section	.text._Z12mandelKernelPiffffiii,"ax",@progbits
	.align	128
        .global         _Z12mandelKernelPiffffiii
        .type           _Z12mandelKernelPiffffiii,@function
        .size           _Z12mandelKernelPiffffiii,(.L_x_4 - _Z12mandelKernelPiffffiii)
        .other          _Z12mandelKernelPiffffiii,@"STO_CUDA_ENTRY STV_DEFAULT"
_Z12mandelKernelPiffffiii:
.text._Z12mandelKernelPiffffiii:
[----:B------:R-:W-:Y:S01]  /*0000*/  LDC R1, c[0x0][0x37c] ;  /* 0x0000df00ff017b82 */ /* 0x000fe20000000800 */
[----:B------:R-:W0:Y:S07]  /*0010*/  S2R R0, SR_TID.Y ;  /* 0x0000000000007919 */ /* 0x000e2e0000002200 */
[----:B------:R-:W0:Y:S01]  /*0020*/  S2UR UR4, SR_CTAID.Y ;  /* 0x00000000000479c3 */ /* 0x000e220000002600 */
[----:B------:R-:W1:Y:S01]  /*0030*/  LDCU UR6, c[0x0][0x3a0] ;  /* 0x00007400ff0677ac */ /* 0x000e620008000800 */
[----:B------:R-:W2:Y:S01]  /*0040*/  S2R R5, SR_TID.X ;  /* 0x0000000000057919 */ /* 0x000ea20000002100 */
[----:B------:R-:W3:Y:S05]  /*0050*/  LDCU UR7, c[0x0][0x39c] ;  /* 0x00007380ff0777ac */ /* 0x000eea0008000800 */
[----:B------:R-:W0:Y:S08]  /*0060*/  LDC R3, c[0x0][0x364] ;  /* 0x0000d900ff037b82 */ /* 0x000e300000000800 */
[----:B------:R-:W2:Y:S08]  /*0070*/  S2UR UR5, SR_CTAID.X ;  /* 0x00000000000579c3 */ /* 0x000eb00000002500 */
[----:B------:R-:W2:Y:S01]  /*0080*/  LDC R2, c[0x0][0x360] ;  /* 0x0000d800ff027b82 */ /* 0x000ea20000000800 */
[----:B0-----:R-:W-:-:S05]  /*0090*/  IMAD R0, R3, UR4, R0 ;  /* 0x0000000403007c24 */ /* 0x001fca000f8e0200 */
[----:B-1----:R-:W-:Y:S01]  /*00a0*/  ISETP.GE.AND P0, PT, R0, UR6, PT ;  /* 0x0000000600007c0c */ /* 0x002fe2000bf06270 */
[----:B--2---:R-:W-:-:S05]  /*00b0*/  IMAD R5, R2, UR5, R5 ;  /* 0x0000000502057c24 */ /* 0x004fca000f8e0205 */
[----:B---3--:R-:W-:-:S13]  /*00c0*/  ISETP.GE.OR P0, PT, R5, UR7, P0 ;  /* 0x0000000705007c0c */ /* 0x008fda0008706670 */
[----:B------:R-:W-:Y:S05]  /*00d0*/  @P0 EXIT ;  /* 0x000000000000094d */ /* 0x000fea0003800000 */
[----:B------:R-:W0:Y:S01]  /*00e0*/  LDCU UR8, c[0x0][0x398] ;  /* 0x00007300ff0877ac */ /* 0x000e220008000800 */
[----:B------:R-:W1:Y:S01]  /*00f0*/  LDC.64 R6, c[0x0][0x388] ;  /* 0x0000e200ff067b82 */ /* 0x000e620000000a00 */
[----:B------:R-:W-:Y:S01]  /*0100*/  I2FP.F32.U32 R2, R0 ;  /* 0x0000000000027245 */ /* 0x000fe20000201000 */
[----:B------:R-:W1:Y:S01]  /*0110*/  LDCU.64 UR6, c[0x0][0x390] ;  /* 0x00007200ff0677ac */ /* 0x000e620008000a00 */
[----:B------:R-:W-:Y:S01]  /*0120*/  I2FP.F32.S32 R3, R5 ;  /* 0x0000000500037245 */ /* 0x000fe20000201400 */
[----:B------:R-:W2:Y:S01]  /*0130*/  LDCU.64 UR4, c[0x0][0x358] ;  /* 0x00006b00ff0477ac */ /* 0x000ea20008000a00 */
[----:B0-----:R-:W-:Y:S01]  /*0140*/  UISETP.GE.AND UP0, UPT, UR8, 0x1, UPT ;  /* 0x000000010800788c */ /* 0x001fe2000bf06270 */
[----:B-1----:R-:W-:Y:S01]  /*0150*/  FFMA R2, R2, UR7, R7 ;  /* 0x0000000702027c23 */ /* 0x002fe20008000007 */
[----:B------:R-:W-:Y:S02]  /*0160*/  HFMA2 R7, -RZ, RZ, 0, 0 ;  /* 0x00000000ff077431 */ /* 0x000fe400000001ff */
[----:B------:R-:W-:-:S05]  /*0170*/  FFMA R3, R3, UR6, R6 ;  /* 0x0000000603037c23 */ /* 0x000fca0008000006 */
[----:B--2---:R-:W-:Y:S05]  /*0180*/  BRA.U !UP0, `(.L_x_0) ;  /* 0x0000000108507547 */ /* 0x004fea000b800000 */
[----:B------:R-:W-:Y:S01]  /*0190*/  BSSY.RECONVERGENT B0, `(.L_x_0) ;  /* 0x0000013000007945 */ /* 0x000fe20003800200 */
[----:B------:R-:W-:Y:S01]  /*01a0*/  MOV R7, RZ ;  /* 0x000000ff00077202 */ /* 0x000fe20000000f00 */
[----:B------:R-:W0:Y:S01]  /*01b0*/  LDCU UR6, c[0x0][0x398] ;  /* 0x00007300ff0677ac */ /* 0x000e220008000800 */
[----:B------:R-:W-:Y:S02]  /*01c0*/  MOV R9, R2 ;  /* 0x0000000200097202 */ /* 0x000fe40000000f00 */
[----:B------:R-:W-:Y:S01]  /*01d0*/  MOV R4, R3 ;  /* 0x0000000300047202 */ /* 0x000fe20000000f00 */
[----:B------:R-:W1:Y:S06]  /*01e0*/  LDCU UR7, c[0x0][0x398] ;  /* 0x00007300ff0777ac */ /* 0x000e6c0008000800 */
.L_x_2:
[----:B------:R-:W-:Y:S01]  /*01f0*/  FMUL R6, R4, R4 ;  /* 0x0000000404067220 */ /* 0x000fe20000400000 */
[----:B------:R-:W-:-:S04]  /*0200*/  FMUL R13, R9, R9 ;  /* 0x00000009090d7220 */ /* 0x000fc80000400000 */
[----:B------:R-:W-:-:S05]  /*0210*/  FADD R8, R6, R13 ;  /* 0x0000000d06087221 */ /* 0x000fca0000000000 */
[----:B------:R-:W-:-:S13]  /*0220*/  FSETP.GT.AND P0, PT, R8, 4, PT ;  /* 0x408000000800780b */ /* 0x000fda0003f04000 */
[----:B------:R-:W-:Y:S05]  /*0230*/  @P0 BRA `(.L_x_1) ;  /* 0x0000000000200947 */ /* 0x000fea0003800000 */
[----:B------:R-:W-:Y:S01]  /*0240*/  IADD3 R7, PT, PT, R7, 0x1, RZ ;  /* 0x0000000107077810 */ /* 0x000fe20007ffe0ff */
[----:B------:R-:W-:Y:S01]  /*0250*/  FADD R11, R4, R4 ;  /* 0x00000004040b7221 */ /* 0x000fe20000000000 */
[----:B------:R-:W-:Y:S02]  /*0260*/  FADD R4, R6, -R13 ;  /* 0x8000000d06047221 */ /* 0x000fe40000000000 */
[----:B-1----:R-:W-:Y:S01]  /*0270*/  ISETP.NE.AND P0, PT, R7, UR7, PT ;  /* 0x0000000707007c0c */ /* 0x002fe2000bf05270 */
[----:B------:R-:W-:Y:S01]  /*0280*/  FFMA R9, R11, R9, R2 ;  /* 0x000000090b097223 */ /* 0x000fe20000000002 */
[----:B------:R-:W-:-:S11]  /*0290*/  FADD R4, R3, R4 ;  /* 0x0000000403047221 */ /* 0x000fd60000000000 */
[----:B------:R-:W-:Y:S05]  /*02a0*/  @P0 BRA `(.L_x_2) ;  /* 0xfffffffc00d00947 */ /* 0x000fea000383ffff */
[----:B0-----:R-:W-:-:S07]  /*02b0*/  MOV R7, UR6 ;  /* 0x0000000600077c02 */ /* 0x001fce0008000f00 */
.L_x_1:
[----:B01----:R-:W-:Y:S05]  /*02c0*/  BSYNC.RECONVERGENT B0 ;  /* 0x0000000000007941 */ /* 0x003fea0003800200 */
.L_x_0:
[----:B------:R-:W0:Y:S01]  /*02d0*/  LDC.64 R2, c[0x0][0x380] ;  /* 0x0000e000ff027b82 */ /* 0x000e220000000a00 */
[----:B------:R-:W1:Y:S02]  /*02e0*/  LDCU UR8, c[0x0][0x39c] ;  /* 0x00007380ff0877ac */ /* 0x000e640008000800 */
[----:B-1----:R-:W-:-:S04]  /*02f0*/  IMAD R5, R0, UR8, R5 ;  /* 0x0000000800057c24 */ /* 0x002fc8000f8e0205 */
[----:B0-----:R-:W-:-:S05]  /*0300*/  IMAD.WIDE R2, R5, 0x4, R2 ;  /* 0x0000000405027825 */ /* 0x001fca00078e0202 */
[----:B------:R-:W-:Y:S01]  /*0310*/  STG.E desc[UR4][R2.64], R7 ;  /* 0x0000000702007986 */ /* 0x000fe2000c101904 */
[----:B------:R-:W-:Y:S05]  /*0320*/  EXIT ;  /* 0x000000000000794d */ /* 0x000fea0003800000 */
.L_x_3:
[----:B------:R-:W-:-:S00]  /*0330*/  BRA `(.L_x_3) ;  /* 0xfffffffc00fc7947 */ /* 0x000fc0000383ffff */
[----:B------:R-:W-:-:S00]  /*0340*/  NOP ;  /* 0x0000000000007918 */ /* 0x000fc00000000000 */
        /* <DEDUP_REMOVED lines=11> */
.L_x_4:


//--------------------- .nv.shared.reserved.0     --------------------------
	.section	.nv.shared.reserved.0,"aw",@nobits
	.weak		__nv_reservedSMEM_offset_0_alias
	.size		__nv_reservedSMEM_offset_0_alias, 0, 64
	.other		__nv_reservedSMEM_offset_0_alias,@"STO_CUDA_RESERVED_SHARED STV_DEFAULT"
__nv_reservedSMEM_offset_0_alias:
	.zero		0
	.zero		64


//--------------------- .nv.constant0._Z12mandelKernelPiffffiii --------------------------
	.section	.nv.constant0._Z12mandelKernelPiffffiii,"a",@progbits
	.sectionflags	@""
	.align	4
.nv.constant0._Z12mandelKernelPiffffiii:
	.zero		932


//--------------------- SYMBOLS --------------------------

	.type		.nv.reservedSmem.offset0,@object
	.size		.nv.reservedSmem.offset0,0x4
